	.headerflags	@"EF_CUDA_TEXMODE_UNIFIED EF_CUDA_64BIT_ADDRESS EF_CUDA_ACCELERATORS EF_CUDA_SM90 EF_CUDA_VIRTUAL_SM(EF_CUDA_SM90)"
	.elftype	@"ET_EXEC"


//--------------------- .nv.info                  --------------------------
	.section	.nv.info,"",@"SHT_CUDA_INFO"
	.align	4


	//----- nvinfo : EIATTR_REGCOUNT
	.align		4
        /*0000*/ 	.byte	0x04, 0x2f
        /*0002*/ 	.short	(.L_1 - .L_0)
	.align		4
.L_0:
        /*0004*/ 	.word	index@(triton_poi_fused_max_pool2d_with_indices_33)
        /*0008*/ 	.word	0x00000054


	//----- nvinfo : EIATTR_MIN_STACK_SIZE
	.align		4
.L_1:
        /*000c*/ 	.byte	0x04, 0x12
        /*000e*/ 	.short	(.L_3 - .L_2)
	.align		4
.L_2:
        /*0010*/ 	.word	index@(triton_poi_fused_max_pool2d_with_indices_33)
        /*0014*/ 	.word	0x00000000


	//----- nvinfo : EIATTR_FRAME_SIZE
	.align		4
.L_3:
        /*0018*/ 	.byte	0x04, 0x11
        /*001a*/ 	.short	(.L_5 - .L_4)
	.align		4
.L_4:
        /*001c*/ 	.word	index@(triton_poi_fused_max_pool2d_with_indices_33)
        /*0020*/ 	.word	0x00000000


	//----- nvinfo : EIATTR_MIN_STACK_SIZE
	.align		4
.L_5:
        /*0024*/ 	.byte	0x04, 0x12
        /*0026*/ 	.short	(.L_7 - .L_6)
	.align		4
.L_6:
        /*0028*/ 	.word	index@(triton_poi_fused_max_pool2d_with_indices_33)
        /*002c*/ 	.word	0x00000000
.L_7:


//--------------------- .nv.info.triton_poi_fused_max_pool2d_with_indices_33 --------------------------
	.section	.nv.info.triton_poi_fused_max_pool2d_with_indices_33,"",@"SHT_CUDA_INFO"
	.sectionflags	@""
	.align	4


	//----- nvinfo : EIATTR_CUDA_API_VERSION
	.align		4
        /*0000*/ 	.byte	0x04, 0x37
        /*0002*/ 	.short	(.L_9 - .L_8)
.L_8:
        /*0004*/ 	.word	0x0000007c


	//----- nvinfo : EIATTR_KPARAM_INFO
	.align		4
.L_9:
        /*0008*/ 	.byte	0x04, 0x17
        /*000a*/ 	.short	(.L_11 - .L_10)
.L_10:
        /*000c*/ 	.word	0x00000000
        /*0010*/ 	.short	0x0004
        /*0012*/ 	.short	0x001c
        /*0014*/ 	.byte	0x00, 0xf0, 0x11, 0x00


	//----- nvinfo : EIATTR_KPARAM_INFO
	.align		4
.L_11:
        /*0018*/ 	.byte	0x04, 0x17
        /*001a*/ 	.short	(.L_13 - .L_12)
.L_12:
        /*001c*/ 	.word	0x00000000
        /*0020*/ 	.short	0x0003
        /*0022*/ 	.short	0x0018
        /*0024*/ 	.byte	0x00, 0xf0, 0x11, 0x00


	//----- nvinfo : EIATTR_KPARAM_INFO
	.align		4
.L_13:
        /*0028*/ 	.byte	0x04, 0x17
        /*002a*/ 	.short	(.L_15 - .L_14)
.L_14:
        /*002c*/ 	.word	0x00000000
        /*0030*/ 	.short	0x0002
        /*0032*/ 	.short	0x0010
        /*0034*/ 	.byte	0x00, 0xf4, 0x21, 0x00


	//----- nvinfo : EIATTR_KPARAM_INFO
	.align		4
.L_15:
        /*0038*/ 	.byte	0x04, 0x17
        /*003a*/ 	.short	(.L_17 - .L_16)
.L_16:
        /*003c*/ 	.word	0x00000000
        /*0040*/ 	.short	0x0001
        /*0042*/ 	.short	0x0008
        /*0044*/ 	.byte	0x00, 0xf4, 0x21, 0x00


	//----- nvinfo : EIATTR_KPARAM_INFO
	.align		4
.L_17:
        /*0048*/ 	.byte	0x04, 0x17
        /*004a*/ 	.short	(.L_19 - .L_18)
.L_18:
        /*004c*/ 	.word	0x00000000
        /*0050*/ 	.short	0x0000
        /*0052*/ 	.short	0x0000
        /*0054*/ 	.byte	0x00, 0xf4, 0x21, 0x00


	//----- nvinfo : EIATTR_SPARSE_MMA_MASK
	.align		4
.L_19:
        /*0058*/ 	.byte	0x03, 0x50
        /*005a*/ 	.short	0x0000


	//----- nvinfo : EIATTR_MAXREG_COUNT
	.align		4
        /*005c*/ 	.byte	0x03, 0x1b
        /*005e*/ 	.short	0x00ff


	//----- nvinfo : EIATTR_EXIT_INSTR_OFFSETS
	.align		4
        /*0060*/ 	.byte	0x04, 0x1c
        /*0062*/ 	.short	(.L_21 - .L_20)


	//   ....[0]....
.L_20:
        /*0064*/ 	.word	0x00002bd0


	//   ....[1]....
        /*0068*/ 	.word	0x00002bf0


	//----- nvinfo : EIATTR_REQNTID
	.align		4
.L_21:
        /*006c*/ 	.byte	0x04, 0x10
        /*006e*/ 	.short	(.L_23 - .L_22)
.L_22:
        /*0070*/ 	.word	0x00000080
        /*0074*/ 	.word	0x00000001
        /*0078*/ 	.word	0x00000001


	//----- nvinfo : EIATTR_CBANK_PARAM_SIZE
	.align		4
.L_23:
        /*007c*/ 	.byte	0x03, 0x19
        /*007e*/ 	.short	0x0020


	//----- nvinfo : EIATTR_PARAM_CBANK
	.align		4
        /*0080*/ 	.byte	0x04, 0x0a
        /*0082*/ 	.short	(.L_25 - .L_24)
	.align		4
.L_24:
        /*0084*/ 	.word	index@(.nv.constant0.triton_poi_fused_max_pool2d_with_indices_33)
        /*0088*/ 	.short	0x0210
        /*008a*/ 	.short	0x0020


	//----- nvinfo : EIATTR_SW_WAR
	.align		4
.L_25:
        /*008c*/ 	.byte	0x04, 0x36
        /*008e*/ 	.short	(.L_27 - .L_26)
.L_26:
        /*0090*/ 	.word	0x00000008
.L_27:


//--------------------- .nv.callgraph             --------------------------
	.section	.nv.callgraph,"",@"SHT_CUDA_CALLGRAPH"
	.align	4
	.sectionentsize	8
	.align		4
        /*0000*/ 	.word	0x00000000
	.align		4
        /*0004*/ 	.word	0xffffffff
	.align		4
        /*0008*/ 	.word	0x00000000
	.align		4
        /*000c*/ 	.word	0xfffffffe
	.align		4
        /*0010*/ 	.word	0x00000000
	.align		4
        /*0014*/ 	.word	0xfffffffd
	.align		4
        /*0018*/ 	.word	0x00000000
	.align		4
        /*001c*/ 	.word	0xfffffffc


//--------------------- .text.triton_poi_fused_max_pool2d_with_indices_33 --------------------------
	.section	.text.triton_poi_fused_max_pool2d_with_indices_33,"ax",@progbits
	.sectionflags	@"SHF_BARRIERS=1"
	.align	128
        .global         triton_poi_fused_max_pool2d_with_indices_33
        .type           triton_poi_fused_max_pool2d_with_indices_33,@function
        .size           triton_poi_fused_max_pool2d_with_indices_33,(.L_x_1 - triton_poi_fused_max_pool2d_with_indices_33)
        .other          triton_poi_fused_max_pool2d_with_indices_33,@"STO_CUDA_ENTRY STV_DEFAULT"
triton_poi_fused_max_pool2d_with_indices_33:
.text.triton_poi_fused_max_pool2d_with_indices_33:
[----:B------:R-:W0:Y:S01]  /*0000*/  LDC R1, c[0x0][0x28] ;  /* 0x00000a00ff017b82 */ /* 0x000e220000000800 */
[----:B------:R-:W1:Y:S07]  /*0010*/  S2R R7, SR_TID.X ;  /* 0x0000000000077919 */ /* 0x000e6e0000002100 */
[----:B------:R-:W2:Y:S01]  /*0020*/  LDC.64 R32, c[0x0][0x210] ;  /* 0x00008400ff207b82 */ /* 0x000ea20000000a00 */
[----:B------:R-:W-:Y:S02]  /*0030*/  CS2R R40, SRZ ;  /* 0x0000000000287805 */ /* 0x000fe4000001ff00 */
[----:B------:R-:W-:Y:S01]  /*0040*/  CS2R R42, SRZ ;  /* 0x00000000002a7805 */ /* 0x000fe2000001ff00 */
[----:B------:R-:W3:Y:S01]  /*0050*/  S2R R0, SR_CTAID.Y ;  /* 0x0000000000007919 */ /* 0x000ee20000002600 */
[----:B------:R-:W-:-:S02]  /*0060*/  CS2R R20, SRZ ;  /* 0x0000000000147805 */ /* 0x000fc4000001ff00 */
[----:B------:R-:W-:Y:S01]  /*0070*/  CS2R R22, SRZ ;  /* 0x0000000000167805 */ /* 0x000fe2000001ff00 */
[----:B------:R-:W-:Y:S01]  /*0080*/  ULDC.64 UR6, c[0x0][0x208] ;  /* 0x0000820000067ab9 */ /* 0x000fe20000000a00 */
[----:B------:R-:W4:Y:S01]  /*0090*/  S2R R8, SR_CTAID.X ;  /* 0x0000000000087919 */ /* 0x000f220000002500 */
[----:B-1----:R-:W-:Y:S01]  /*00a0*/  SHF.R.U32.HI R3, RZ, 0x6, R7 ;  /* 0x00000006ff037819 */ /* 0x002fe20000011607 */
[----:B---3--:R-:W-:-:S03]  /*00b0*/  IMAD.SHL.U32 R0, R0, 0x2, RZ ;  /* 0x0000000200007824 */ /* 0x008fc600078e00ff */
[----:B------:R-:W-:-:S04]  /*00c0*/  SGXT.U32 R3, R3, 0x1 ;  /* 0x000000010303781a */ /* 0x000fc80000000000 */
[----:B------:R-:W-:-:S05]  /*00d0*/  LOP3.LUT R4, R0, R3, RZ, 0xfc, !PT ;  /* 0x0000000300047212 */ /* 0x000fca00078efcff */
[----:B------:R-:W-:-:S04]  /*00e0*/  IMAD.HI R2, R4, 0x78787879, RZ ;  /* 0x7878787904027827 */ /* 0x000fc800078e02ff */
[----:B------:R-:W-:Y:S01]  /*00f0*/  IMAD.HI R6, R4, 0x71625345, RZ ;  /* 0x7162534504067827 */ /* 0x000fe200078e02ff */
[----:B------:R-:W-:-:S04]  /*0100*/  SHF.R.U32.HI R3, RZ, 0x1f, R2 ;  /* 0x0000001fff037819 */ /* 0x000fc80000011602 */
[----:B------:R-:W-:Y:S02]  /*0110*/  LEA.HI.SX32 R5, R2, R3, 0x1d ;  /* 0x0000000302057211 */ /* 0x000fe400078feaff */
[----:B------:R-:W-:-:S03]  /*0120*/  SHF.R.U32.HI R9, RZ, 0x1f, R6 ;  /* 0x0000001fff097819 */ /* 0x000fc60000011606 */
[----:B------:R-:W-:Y:S01]  /*0130*/  IMAD.HI R2, R5, 0x78787879, RZ ;  /* 0x7878787905027827 */ /* 0x000fe200078e02ff */
[----:B------:R-:W-:-:S03]  /*0140*/  LEA.HI.SX32 R9, R6, R9, 0x19 ;  /* 0x0000000906097211 */ /* 0x000fc600078fcaff */
[----:B----4-:R-:W-:Y:S01]  /*0150*/  IMAD.SHL.U32 R6, R8, 0x200, RZ ;  /* 0x0000020008067824 */ /* 0x010fe200078e00ff */
[----:B------:R-:W-:-:S04]  /*0160*/  SHF.R.U32.HI R3, RZ, 0x1f, R2 ;  /* 0x0000001fff037819 */ /* 0x000fc80000011602 */
[----:B------:R-:W-:Y:S01]  /*0170*/  LEA.HI R14, R2, R3, RZ, 0x1d ;  /* 0x00000003020e7211 */ /* 0x000fe200078fe8ff */
[----:B------:R-:W-:Y:S02]  /*0180*/  IMAD R2, R5, -0x11, R4 ;  /* 0xffffffef05027824 */ /* 0x000fe400078e0204 */
[----:B------:R-:W-:Y:S02]  /*0190*/  IMAD.SHL.U32 R3, R7, 0x8, RZ ;  /* 0x0000000807037824 */ /* 0x000fe400078e00ff */
[----:B------:R-:W-:Y:S02]  /*01a0*/  IMAD R2, R2, 0x240, RZ ;  /* 0x0000024002027824 */ /* 0x000fe400078e02ff */
[----:B------:R-:W-:Y:S01]  /*01b0*/  IMAD R14, R14, -0x11, R5 ;  /* 0xffffffef0e0e7824 */ /* 0x000fe200078e0205 */
[----:B------:R-:W-:Y:S01]  /*01c0*/  LOP3.LUT R3, R6, 0x1f8, R3, 0xf8, !PT ;  /* 0x000001f806037812 */ /* 0x000fe200078ef803 */
[----:B------:R-:W-:-:S03]  /*01d0*/  IMAD R38, R9, 0x56220, R2 ;  /* 0x0005622009267824 */ /* 0x000fc600078e0202 */
[C---:B------:R-:W-:Y:S01]  /*01e0*/  ISETP.GE.AND P0, PT, R3.reuse, 0x120, PT ;  /* 0x000001200300780c */ /* 0x040fe20003f06270 */
[----:B------:R-:W-:Y:S02]  /*01f0*/  VIADD R28, R38, 0x120 ;  /* 0x00000120261c7836 */ /* 0x000fe40000000000 */
[C---:B------:R-:W-:Y:S01]  /*0200*/  IMAD.IADD R5, R3.reuse, 0x1, R38 ;  /* 0x0000000103057824 */ /* 0x040fe200078e0226 */
[----:B------:R-:W-:Y:S01]  /*0210*/  ISETP.LT.AND P0, PT, R4, 0x484, !P0 ;  /* 0x000004840400780c */ /* 0x000fe20004701270 */
[----:B------:R-:W-:Y:S02]  /*0220*/  IMAD.IADD R9, R3, 0x1, R28 ;  /* 0x0000000103097824 */ /* 0x000fe400078e021c */
[C---:B------:R-:W-:Y:S02]  /*0230*/  IMAD R5, R14.reuse, 0x4ec0, R5 ;  /* 0x00004ec00e057824 */ /* 0x040fe400078e0205 */
[----:B------:R-:W-:Y:S02]  /*0240*/  IMAD R11, R14, 0x4ec0, R9 ;  /* 0x00004ec00e0b7824 */ /* 0x000fe400078e0209 */
[----:B--2---:R-:W-:-:S04]  /*0250*/  IMAD.WIDE R8, R5, 0x4, R32 ;  /* 0x0000000405087825 */ /* 0x004fc800078e0220 */
[----:B------:R-:W-:Y:S02]  /*0260*/  IMAD.WIDE R10, R11, 0x4, R32 ;  /* 0x000000040b0a7825 */ /* 0x000fe400078e0220 */
[----:B------:R1:W2:Y:S02]  /*0270*/  @P0 LDG.E.EL.128 R40, desc[UR6][R8.64] ;  /* 0x0000000608280981 */ /* 0x0002a4000c2e1d00 */
[----:B------:R-:W-:Y:S02]  /*0280*/  VIADD R58, R38, 0x240 ;  /* 0x00000240263a7836 */ /* 0x000fe40000000000 */
[----:B------:R-:W2:Y:S01]  /*0290*/  @P0 LDG.E.EL.128 R20, desc[UR6][R10.64] ;  /* 0x000000060a140981 */ /* 0x000ea2000c2e1d00 */
[----:B------:R-:W-:Y:S01]  /*02a0*/  CS2R R24, SRZ ;  /* 0x0000000000187805 */ /* 0x000fe2000001ff00 */
[----:B------:R-:W-:Y:S01]  /*02b0*/  IMAD.IADD R5, R3, 0x1, R58 ;  /* 0x0000000103057824 */ /* 0x000fe200078e023a */
[----:B------:R-:W-:-:S03]  /*02c0*/  CS2R R26, SRZ ;  /* 0x00000000001a7805 */ /* 0x000fc6000001ff00 */
[----:B------:R-:W-:-:S04]  /*02d0*/  IMAD R5, R14, 0x4ec0, R5 ;  /* 0x00004ec00e057824 */ /* 0x000fc800078e0205 */
[----:B------:R-:W-:-:S05]  /*02e0*/  IMAD.WIDE R12, R5, 0x4, R32 ;  /* 0x00000004050c7825 */ /* 0x000fca00078e0220 */
[----:B------:R3:W4:Y:S01]  /*02f0*/  @P0 LDG.E.EL.128 R24, desc[UR6][R12.64] ;  /* 0x000000060c180981 */ /* 0x000722000c2e1d00 */
[----:B------:R-:W-:-:S04]  /*0300*/  VIADD R62, R38, 0x2760 ;  /* 0x00002760263e7836 */ /* 0x000fc80000000000 */
[----:B------:R-:W-:-:S04]  /*0310*/  IMAD.IADD R5, R3, 0x1, R62 ;  /* 0x0000000103057824 */ /* 0x000fc800078e023e */
[----:B------:R-:W-:-:S04]  /*0320*/  IMAD R5, R14, 0x4ec0, R5 ;  /* 0x00004ec00e057824 */ /* 0x000fc800078e0205 */
[----:B-1----:R-:W-:Y:S01]  /*0330*/  IMAD.WIDE R8, R5, 0x4, R32 ;  /* 0x0000000405087825 */ /* 0x002fe200078e0220 */
[----:B--2---:R-:W-:Y:S02]  /*0340*/  FSETP.GT.AND P2, PT, R20, R40, PT ;  /* 0x000000281400720b */ /* 0x004fe40003f44000 */
[----:B------:R-:W-:Y:S02]  /*0350*/  FSETP.GT.AND P4, PT, R22, R42, PT ;  /* 0x0000002a1600720b */ /* 0x000fe40003f84000 */
[----:B------:R-:W-:Y:S02]  /*0360*/  FSETP.GT.AND P5, PT, R21, R41, PT ;  /* 0x000000291500720b */ /* 0x000fe40003fa4000 */
[----:B------:R-:W-:Y:S02]  /*0370*/  FSETP.NAN.AND P1, PT, R20, R20, PT ;  /* 0x000000141400720b */ /* 0x000fe40003f28000 */
[----:B------:R-:W-:Y:S02]  /*0380*/  FSETP.GT.AND P3, PT, R23, R43, PT ;  /* 0x0000002b1700720b */ /* 0x000fe40003f64000 */
[----:B------:R-:W-:-:S02]  /*0390*/  P2R R16, PR, RZ, 0x4 ;  /* 0x00000004ff107803 */ /* 0x000fc40000000000 */
[----:B---3--:R-:W-:Y:S02]  /*03a0*/  P2R R13, PR, RZ, 0x8 ;  /* 0x00000008ff0d7803 */ /* 0x008fe40000000000 */
[----:B------:R-:W-:Y:S02]  /*03b0*/  @!P2 SEL R20, R20, R40, P1 ;  /* 0x000000281414a207 */ /* 0x000fe40000800000 */
[C---:B------:R-:W-:Y:S02]  /*03c0*/  FSETP.NAN.AND P1, PT, R22.reuse, R22, PT ;  /* 0x000000161600720b */ /* 0x040fe40003f28000 */
[C---:B------:R-:W-:Y:S02]  /*03d0*/  FSETP.NAN.AND P2, PT, R21.reuse, R21, PT ;  /* 0x000000151500720b */ /* 0x040fe40003f48000 */
[----:B------:R-:W-:Y:S02]  /*03e0*/  @!P4 SEL R22, R22, R42, P1 ;  /* 0x0000002a1616c207 */ /* 0x000fe40000800000 */
[----:B------:R-:W-:-:S02]  /*03f0*/  @!P5 SEL R21, R21, R41, P2 ;  /* 0x000000291515d207 */ /* 0x000fc40001000000 */
[----:B----4-:R-:W-:Y:S02]  /*0400*/  FSETP.NAN.AND P1, PT, R27, R27, PT ;  /* 0x0000001b1b00720b */ /* 0x010fe40003f28000 */
[----:B------:R-:W-:Y:S01]  /*0410*/  FSETP.NAN.AND P2, PT, R23, R23, PT ;  /* 0x000000171700720b */ /* 0x000fe20003f48000 */
[----:B------:R-:W-:Y:S01]  /*0420*/  VIADD R66, R38, 0x2880 ;  /* 0x0000288026427836 */ /* 0x000fe20000000000 */
[----:B------:R-:W-:Y:S02]  /*0430*/  LOP3.LUT R51, R3, 0x4, RZ, 0xfc, !PT ;  /* 0x0000000403337812 */ /* 0x000fe400078efcff */
[----:B------:R-:W-:Y:S02]  /*0440*/  @!P3 SEL R23, R23, R43, P2 ;  /* 0x0000002b1717b207 */ /* 0x000fe40001000000 */
[----:B------:R-:W-:Y:S02]  /*0450*/  FSETP.GEU.AND P2, PT, R22, R26, PT ;  /* 0x0000001a1600720b */ /* 0x000fe40003f4e000 */
[----:B------:R-:W-:-:S02]  /*0460*/  FSETP.GEU.AND P3, PT, R23, R27, PT ;  /* 0x0000001b1700720b */ /* 0x000fc40003f6e000 */
[----:B------:R-:W-:Y:S02]  /*0470*/  P2R R19, PR, RZ, 0x4 ;  /* 0x00000004ff137803 */ /* 0x000fe40000000000 */
[----:B------:R-:W-:Y:S02]  /*0480*/  @!P1 SEL R27, R27, R23, !P3 ;  /* 0x000000171b1b9207 */ /* 0x000fe40005800000 */
[----:B------:R-:W-:Y:S01]  /*0490*/  FSETP.NAN.AND P1, PT, R26, R26, PT ;  /* 0x0000001a1a00720b */ /* 0x000fe20003f28000 */
[C---:B------:R-:W-:Y:S01]  /*04a0*/  VIADD R54, R38.reuse, 0x29a0 ;  /* 0x000029a026367836 */ /* 0x040fe20000000000 */
[----:B------:R-:W-:Y:S01]  /*04b0*/  P2R R12, PR, RZ, 0x8 ;  /* 0x00000008ff0c7803 */ /* 0x000fe20000000000 */
[C---:B------:R-:W-:Y:S01]  /*04c0*/  VIADD R68, R38.reuse, 0x4ec0 ;  /* 0x00004ec026447836 */ /* 0x040fe20000000000 */
[----:B------:R-:W-:Y:S01]  /*04d0*/  P2R R15, PR, RZ, 0x10 ;  /* 0x00000010ff0f7803 */ /* 0x000fe20000000000 */
[----:B------:R-:W-:Y:S01]  /*04e0*/  VIADD R64, R38, 0x4fe0 ;  /* 0x00004fe026407836 */ /* 0x000fe20000000000 */
[----:B------:R-:W-:-:S07]  /*04f0*/  P2R R11, PR, RZ, 0x20 ;  /* 0x00000020ff0b7803 */ /* 0x000fce0000000000 */
[----:B------:R-:W-:Y:S02]  /*0500*/  @!P1 SEL R26, R26, R22, !P2 ;  /* 0x000000161a1a9207 */ /* 0x000fe40005000000 */
[----:B------:R-:W-:Y:S02]  /*0510*/  CS2R R22, SRZ ;  /* 0x0000000000167805 */ /* 0x000fe4000001ff00 */
[-C--:B------:R-:W-:Y:S02]  /*0520*/  FSETP.NAN.AND P1, PT, R25, R25.reuse, PT ;  /* 0x000000191900720b */ /* 0x080fe40003f28000 */
[----:B------:R-:W-:-:S04]  /*0530*/  FSETP.GEU.AND P2, PT, R21, R25, PT ;  /* 0x000000191500720b */ /* 0x000fc80003f4e000 */
[----:B------:R-:W-:-:S07]  /*0540*/  P2R R17, PR, RZ, 0x4 ;  /* 0x00000004ff117803 */ /* 0x000fce0000000000 */
[----:B------:R-:W-:Y:S02]  /*0550*/  @!P1 SEL R25, R25, R21, !P2 ;  /* 0x0000001519199207 */ /* 0x000fe40005000000 */
[-C--:B------:R-:W-:Y:S02]  /*0560*/  FSETP.NAN.AND P1, PT, R24, R24.reuse, PT ;  /* 0x000000181800720b */ /* 0x080fe40003f28000 */
[----:B------:R-:W-:-:S04]  /*0570*/  FSETP.GEU.AND P2, PT, R20, R24, PT ;  /* 0x000000181400720b */ /* 0x000fc80003f4e000 */
[----:B------:R-:W-:-:S07]  /*0580*/  P2R R18, PR, RZ, 0x4 ;  /* 0x00000004ff127803 */ /* 0x000fce0000000000 */
[----:B------:R-:W-:Y:S02]  /*0590*/  @!P1 SEL R24, R24, R20, !P2 ;  /* 0x0000001418189207 */ /* 0x000fe40005000000 */
[----:B------:R-:W-:-:S06]  /*05a0*/  CS2R R20, SRZ ;  /* 0x0000000000147805 */ /* 0x000fcc000001ff00 */
[----:B------:R-:W2:Y:S02]  /*05b0*/  @P0 LDG.E.EL.128 R20, desc[UR6][R8.64] ;  /* 0x0000000608140981 */ /* 0x000ea4000c2e1d00 */
[-C--:B--2---:R-:W-:Y:S02]  /*05c0*/  FSETP.NAN.AND P1, PT, R20, R20.reuse, PT ;  /* 0x000000141400720b */ /* 0x084fe40003f28000 */
[----:B------:R-:W-:-:S04]  /*05d0*/  FSETP.GEU.AND P2, PT, R24, R20, PT ;  /* 0x000000141800720b */ /* 0x000fc80003f4e000 */
[----:B------:R-:W-:-:S07]  /*05e0*/  P2R R9, PR, RZ, 0x4 ;  /* 0x00000004ff097803 */ /* 0x000fce0000000000 */
[----:B------:R-:W-:Y:S02]  /*05f0*/  @!P1 SEL R20, R20, R24, !P2 ;  /* 0x0000001814149207 */ /* 0x000fe40005000000 */
[-C--:B------:R-:W-:Y:S02]  /*0600*/  FSETP.NAN.AND P1, PT, R21, R21.reuse, PT ;  /* 0x000000151500720b */ /* 0x080fe40003f28000 */
[----:B------:R-:W-:-:S04]  /*0610*/  FSETP.GEU.AND P2, PT, R25, R21, PT ;  /* 0x000000151900720b */ /* 0x000fc80003f4e000 */
[----:B------:R-:W-:-:S07]  /*0620*/  P2R R8, PR, RZ, 0x4 ;  /* 0x00000004ff087803 */ /* 0x000fce0000000000 */
[----:B------:R-:W-:Y:S01]  /*0630*/  @!P1 SEL R21, R21, R25, !P2 ;  /* 0x0000001915159207 */ /* 0x000fe20005000000 */
[----:B------:R-:W-:Y:S01]  /*0640*/  IMAD.IADD R25, R3, 0x1, R66 ;  /* 0x0000000103197824 */ /* 0x000fe200078e0242 */
[-C--:B------:R-:W-:Y:S02]  /*0650*/  FSETP.NAN.AND P1, PT, R22, R22.reuse, PT ;  /* 0x000000161600720b */ /* 0x080fe40003f28000 */
[----:B------:R-:W-:Y:S01]  /*0660*/  FSETP.GEU.AND P2, PT, R26, R22, PT ;  /* 0x000000161a00720b */ /* 0x000fe20003f4e000 */
[----:B------:R-:W-:Y:S01]  /*0670*/  IMAD R31, R14, 0x4ec0, R25 ;  /* 0x00004ec00e1f7824 */ /* 0x000fe200078e0219 */
[----:B------:R-:W-:Y:S02]  /*0680*/  CS2R R24, SRZ ;  /* 0x0000000000187805 */ /* 0x000fe4000001ff00 */
[----:B------:R-:W-:Y:S01]  /*0690*/  P2R R5, PR, RZ, 0x4 ;  /* 0x00000004ff057803 */ /* 0x000fe20000000000 */
[----:B------:R-:W-:-:S06]  /*06a0*/  IMAD.WIDE R30, R31, 0x4, R32 ;  /* 0x000000041f1e7825 */ /* 0x000fcc00078e0220 */
        /* <DEDUP_REMOVED lines=14> */
[----:B------:R-:W-:Y:S02]  /*0790*/  @!P1 SEL R26, R26, R22, !P2 ;  /* 0x000000161a1a9207 */ /* 0x000fe40005000000 */
[----:B------:R-:W-:Y:S02]  /*07a0*/  CS2R R22, SRZ ;  /* 0x0000000000167805 */ /* 0x000fe4000001ff00 */
[-C--:B------:R-:W-:Y:S02]  /*07b0*/  FSETP.NAN.AND P1, PT, R25, R25.reuse, PT ;  /* 0x000000191900720b */ /* 0x080fe40003f28000 */
[----:B------:R-:W-:-:S04]  /*07c0*/  FSETP.GEU.AND P2, PT, R21, R25, PT ;  /* 0x000000191500720b */ /* 0x000fc80003f4e000 */
[----:B------:R-:W-:-:S07]  /*07d0*/  P2R R35, PR, RZ, 0x4 ;  /* 0x00000004ff237803 */ /* 0x000fce0000000000 */
[----:B------:R-:W-:Y:S01]  /*07e0*/  @!P1 SEL R25, R25, R21, !P2 ;  /* 0x0000001519199207 */ /* 0x000fe20005000000 */
[----:B------:R-:W-:Y:S01]  /*07f0*/  IMAD.IADD R21, R3, 0x1, R54 ;  /* 0x0000000103157824 */ /* 0x000fe200078e0236 */
[-C--:B------:R-:W-:Y:S02]  /*0800*/  FSETP.NAN.AND P1, PT, R24, R24.reuse, PT ;  /* 0x000000181800720b */ /* 0x080fe40003f28000 */
[----:B------:R-:W-:Y:S01]  /*0810*/  FSETP.GEU.AND P2, PT, R20, R24, PT ;  /* 0x000000181400720b */ /* 0x000fe20003f4e000 */
[----:B------:R-:W-:-:S03]  /*0820*/  IMAD R31, R14, 0x4ec0, R21 ;  /* 0x00004ec00e1f7824 */ /* 0x000fc600078e0215 */
[----:B------:R-:W-:Y:S01]  /*0830*/  P2R R36, PR, RZ, 0x4 ;  /* 0x00000004ff247803 */ /* 0x000fe20000000000 */
[----:B------:R-:W-:-:S06]  /*0840*/  IMAD.WIDE R30, R31, 0x4, R32 ;  /* 0x000000041f1e7825 */ /* 0x000fcc00078e0220 */
        /* <DEDUP_REMOVED lines=46> */
[----:B------:R1:W2:Y:S01]  /*0b30*/  @P0 LDG.E.EL.128 R20, desc[UR6][R30.64] ;  /* 0x000000061e140981 */ /* 0x0002a2000c2e1d00 */
[----:B------:R-:W-:Y:S01]  /*0b40*/  IMAD.IADD R53, R51, 0x1, R28 ;  /* 0x0000000133357824 */ /* 0x000fe200078e021c */
[----:B------:R-:W-:-:S03]  /*0b50*/  CS2R R28, SRZ ;  /* 0x00000000001c7805 */ /* 0x000fc6000001ff00 */
[----:B------:R-:W-:-:S04]  /*0b60*/  IMAD R53, R14, 0x4ec0, R53 ;  /* 0x00004ec00e357824 */ /* 0x000fc800078e0235 */
[----:B------:R-:W-:-:S04]  /*0b70*/  IMAD.WIDE R52, R53, 0x4, R32 ;  /* 0x0000000435347825 */ /* 0x000fc800078e0220 */
[----:B-1----:R-:W-:-:S04]  /*0b80*/  IMAD.IADD R31, R51, 0x1, R38 ;  /* 0x00000001331f7824 */ /* 0x002fc800078e0226 */
[----:B------:R-:W-:Y:S01]  /*0b90*/  IMAD R57, R14, 0x4ec0, R31 ;  /* 0x00004ec00e397824 */ /* 0x000fe200078e021f */
[----:B------:R-:W-:-:S03]  /*0ba0*/  CS2R R30, SRZ ;  /* 0x00000000001e7805 */ /* 0x000fc6000001ff00 */
[----:B------:R-:W-:-:S03]  /*0bb0*/  IMAD.WIDE R56, R57, 0x4, R32 ;  /* 0x0000000439387825 */ /* 0x000fc600078e0220 */
[----:B------:R-:W3:Y:S01]  /*0bc0*/  @P0 LDG.E.EL.128 R28, desc[UR6][R52.64] ;  /* 0x00000006341c0981 */ /* 0x000ee2000c2e1d00 */
        /* <DEDUP_REMOVED lines=18> */
[----:B------:R-:W2:Y:S01]  /*0cf0*/  @P0 LDG.E.EL.128 R24, desc[UR6][R56.64] ;  /* 0x0000000638180981 */ /* 0x000ea2000c2e1d00 */
[C---:B---3--:R-:W-:Y:S02]  /*0d00*/  FSETP.NAN.AND P1, PT, R28.reuse, R28, PT ;  /* 0x0000001c1c00720b */ /* 0x048fe40003f28000 */
[----:B--2---:R-:W-:-:S04]  /*0d10*/  FSETP.GT.AND P2, PT, R28, R24, PT ;  /* 0x000000181c00720b */ /* 0x004fc80003f44000 */
[----:B------:R-:W-:-:S09]  /*0d20*/  P2R R50, PR, RZ, 0x4 ;  /* 0x00000004ff327803 */ /* 0x000fd20000000000 */
[----:B------:R-:W-:Y:S02]  /*0d30*/  @!P2 SEL R28, R28, R24, P1 ;  /* 0x000000181c1ca207 */ /* 0x000fe40000800000 */
[C---:B------:R-:W-:Y:S02]  /*0d40*/  FSETP.GT.AND P2, PT, R29.reuse, R25, PT ;  /* 0x000000191d00720b */ /* 0x040fe40003f44000 */
[----:B------:R-:W-:Y:S02]  /*0d50*/  FSETP.NAN.AND P1, PT, R29, R29, PT ;  /* 0x0000001d1d00720b */ /* 0x000fe40003f28000 */
[----:B------:R-:W-:-:S09]  /*0d60*/  P2R R52, PR, RZ, 0x4 ;  /* 0x00000004ff347803 */ /* 0x000fd20000000000 */
[----:B------:R-:W-:Y:S02]  /*0d70*/  @!P2 SEL R29, R29, R25, P1 ;  /* 0x000000191d1da207 */ /* 0x000fe40000800000 */
[C---:B------:R-:W-:Y:S02]  /*0d80*/  FSETP.GT.AND P2, PT, R30.reuse, R26, PT ;  /* 0x0000001a1e00720b */ /* 0x040fe40003f44000 */
[----:B------:R-:W-:Y:S02]  /*0d90*/  FSETP.NAN.AND P1, PT, R30, R30, PT ;  /* 0x0000001e1e00720b */ /* 0x000fe40003f28000 */
[----:B------:R-:W-:Y:S01]  /*0da0*/  P2R R53, PR, RZ, 0x4 ;  /* 0x00000004ff357803 */ /* 0x000fe20000000000 */
[----:B------:R-:W-:-:S08]  /*0db0*/  IMAD.IADD R25, R51, 0x1, R58 ;  /* 0x0000000133197824 */ /* 0x000fd000078e023a */
[----:B------:R-:W-:Y:S02]  /*0dc0*/  @!P2 SEL R30, R30, R26, P1 ;  /* 0x0000001a1e1ea207 */ /* 0x000fe40000800000 */
[C---:B------:R-:W-:Y:S02]  /*0dd0*/  FSETP.GT.AND P2, PT, R31.reuse, R27, PT ;  /* 0x0000001b1f00720b */ /* 0x040fe40003f44000 */
[----:B------:R-:W-:Y:S01]  /*0de0*/  FSETP.NAN.AND P1, PT, R31, R31, PT ;  /* 0x0000001f1f00720b */ /* 0x000fe20003f28000 */
[----:B------:R-:W-:Y:S01]  /*0df0*/  IMAD R59, R14, 0x4ec0, R25 ;  /* 0x00004ec00e3b7824 */ /* 0x000fe200078e0219 */
[----:B------:R-:W-:-:S03]  /*0e00*/  CS2R R24, SRZ ;  /* 0x0000000000187805 */ /* 0x000fc6000001ff00 */
[----:B------:R-:W-:-:S06]  /*0e10*/  IMAD.WIDE R58, R59, 0x4, R32 ;  /* 0x000000043b3a7825 */ /* 0x000fcc00078e0220 */
[----:B------:R-:W-:Y:S02]  /*0e20*/  @!P2 SEL R31, R31, R27, P1 ;  /* 0x0000001b1f1fa207 */ /* 0x000fe40000800000 */
[----:B------:R-:W-:-:S06]  /*0e30*/  CS2R R26, SRZ ;  /* 0x00000000001a7805 */ /* 0x000fcc000001ff00 */
[----:B------:R-:W2:Y:S01]  /*0e40*/  @P0 LDG.E.EL.128 R24, desc[UR6][R58.64] ;  /* 0x000000063a180981 */ /* 0x000ea2000c2e1d00 */
[----:B------:R-:W-:Y:S02]  /*0e50*/  P2R R56, PR, RZ, 0x4 ;  /* 0x00000004ff387803 */ /* 0x000fe40000000000 */
[-C--:B--2---:R-:W-:Y:S02]  /*0e60*/  FSETP.NAN.AND P1, PT, R27, R27.reuse, PT ;  /* 0x0000001b1b00720b */ /* 0x084fe40003f28000 */
[----:B------:R-:W-:-:S11]  /*0e70*/  FSETP.GEU.AND P2, PT, R31, R27, PT ;  /* 0x0000001b1f00720b */ /* 0x000fd60003f4e000 */
[----:B------:R-:W-:Y:S02]  /*0e80*/  @!P1 SEL R27, R27, R31, !P2 ;  /* 0x0000001f1b1b9207 */ /* 0x000fe40005000000 */
[-C--:B------:R-:W-:Y:S02]  /*0e90*/  FSETP.NAN.AND P1, PT, R26, R26.reuse, PT ;  /* 0x0000001a1a00720b */ /* 0x080fe40003f28000 */
[----:B------:R-:W-:Y:S02]  /*0ea0*/  P2R R58, PR, RZ, 0x4 ;  /* 0x00000004ff3a7803 */ /* 0x000fe40000000000 */
[----:B------:R-:W-:-:S09]  /*0eb0*/  FSETP.GEU.AND P2, PT, R30, R26, PT ;  /* 0x0000001a1e00720b */ /* 0x000fd20003f4e000 */
[----:B------:R-:W-:Y:S02]  /*0ec0*/  @!P1 SEL R26, R26, R30, !P2 ;  /* 0x0000001e1a1a9207 */ /* 0x000fe40005000000 */
[-C--:B------:R-:W-:Y:S02]  /*0ed0*/  FSETP.NAN.AND P1, PT, R25, R25.reuse, PT ;  /* 0x000000191900720b */ /* 0x080fe40003f28000 */
[----:B------:R-:W-:Y:S02]  /*0ee0*/  P2R R59, PR, RZ, 0x4 ;  /* 0x00000004ff3b7803 */ /* 0x000fe40000000000 */
[----:B------:R-:W-:-:S09]  /*0ef0*/  FSETP.GEU.AND P2, PT, R29, R25, PT ;  /* 0x000000191d00720b */ /* 0x000fd20003f4e000 */
[----:B------:R-:W-:Y:S02]  /*0f00*/  @!P1 SEL R25, R25, R29, !P2 ;  /* 0x0000001d19199207 */ /* 0x000fe40005000000 */
[-C--:B------:R-:W-:Y:S01]  /*0f10*/  FSETP.NAN.AND P1, PT, R24, R24.reuse, PT ;  /* 0x000000181800720b */ /* 0x080fe20003f28000 */
[----:B------:R-:W-:Y:S01]  /*0f20*/  IMAD.IADD R29, R51, 0x1, R62 ;  /* 0x00000001331d7824 */ /* 0x000fe200078e023e */
[----:B------:R-:W-:Y:S02]  /*0f30*/  P2R R60, PR, RZ, 0x4 ;  /* 0x00000004ff3c7803 */ /* 0x000fe40000000000 */
[----:B------:R-:W-:Y:S01]  /*0f40*/  FSETP.GEU.AND P2, PT, R28, R24, PT ;  /* 0x000000181c00720b */ /* 0x000fe20003f4e000 */
[----:B------:R-:W-:Y:S01]  /*0f50*/  IMAD R63, R14, 0x4ec0, R29 ;  /* 0x00004ec00e3f7824 */ /* 0x000fe200078e021d */
[----:B------:R-:W-:-:S03]  /*0f60*/  CS2R R30, SRZ ;  /* 0x00000000001e7805 */ /* 0x000fc6000001ff00 */
[----:B------:R-:W-:-:S04]  /*0f70*/  IMAD.WIDE R62, R63, 0x4, R32 ;  /* 0x000000043f3e7825 */ /* 0x000fc800078e0220 */
[----:B------:R-:W-:Y:S02]  /*0f80*/  @!P1 SEL R24, R24, R28, !P2 ;  /* 0x0000001c18189207 */ /* 0x000fe40005000000 */
        /* <DEDUP_REMOVED lines=12> */
[----:B------:R-:W-:Y:S01]  /*1050*/  FSETP.GEU.AND P2, PT, R26, R30, PT ;  /* 0x0000001e1a00720b */ /* 0x000fe20003f4e000 */
[----:B------:R-:W-:-:S08]  /*1060*/  IMAD.IADD R25, R51, 0x1, R66 ;  /* 0x0000000133197824 */ /* 0x000fd000078e0242 */
[----:B------:R-:W-:Y:S02]  /*1070*/  @!P1 SEL R30, R30, R26, !P2 ;  /* 0x0000001a1e1e9207 */ /* 0x000fe40005000000 */
[-C--:B------:R-:W-:Y:S02]  /*1080*/  FSETP.NAN.AND P1, PT, R31, R31.reuse, PT ;  /* 0x0000001f1f00720b */ /* 0x080fe40003f28000 */
        /* <DEDUP_REMOVED lines=74> */
[----:B------:R-:W-:Y:S01]  /*1530*/  P2R R77, PR, RZ, 0x4 ;  /* 0x00000004ff4d7803 */ /* 0x000fe20000000000 */
[----:B------:R-:W-:Y:S01]  /*1540*/  VIADD R38, R38, 0x5100 ;  /* 0x0000510026267836 */ /* 0x000fe20000000000 */
[-C--:B--2---:R-:W-:Y:S02]  /*1550*/  FSETP.NAN.AND P1, PT, R28, R28.reuse, PT ;  /* 0x0000001c1c00720b */ /* 0x084fe40003f28000 */
[----:B------:R-:W-:Y:S02]  /*1560*/  FSETP.NAN.AND P3, PT, R29, R29, PT ;  /* 0x0000001d1d00720b */ /* 0x000fe40003f68000 */
[----:B------:R-:W-:-:S09]  /*1570*/  FSETP.GEU.AND P2, PT, R24, R28, PT ;  /* 0x0000001c1800720b */ /* 0x000fd20003f4e000 */
[----:B------:R-:W-:Y:S02]  /*1580*/  @!P1 SEL R28, R28, R24, !P2 ;  /* 0x000000181c1c9207 */ /* 0x000fe40005000000 */
[----:B------:R-:W-:-:S04]  /*1590*/  FSETP.GEU.AND P1, PT, R25, R29, PT ;  /* 0x0000001d1900720b */ /* 0x000fc80003f2e000 */
[----:B------:R-:W-:Y:S02]  /*15a0*/  @!P3 SEL R29, R29, R25, !P1 ;  /* 0x000000191d1db207 */ /* 0x000fe40004800000 */
[-C--:B------:R-:W-:Y:S02]  /*15b0*/  FSETP.NAN.AND P3, PT, R30, R30.reuse, PT ;  /* 0x0000001e1e00720b */ /* 0x080fe40003f68000 */
[----:B------:R-:W-:Y:S01]  /*15c0*/  FSETP.GEU.AND P4, PT, R26, R30, PT ;  /* 0x0000001e1a00720b */ /* 0x000fe20003f8e000 */
[----:B------:R-:W-:Y:S01]  /*15d0*/  IMAD.IADD R25, R3, 0x1, R38 ;  /* 0x0000000103197824 */ /* 0x000fe200078e0226 */
[----:B------:R-:W-:-:S09]  /*15e0*/  P2R R78, PR, RZ, 0x2 ;  /* 0x00000002ff4e7803 */ /* 0x000fd20000000000 */
[----:B------:R-:W-:Y:S02]  /*15f0*/  @!P3 SEL R30, R30, R26, !P4 ;  /* 0x0000001a1e1eb207 */ /* 0x000fe40006000000 */
[-C--:B------:R-:W-:Y:S02]  /*1600*/  FSETP.NAN.AND P3, PT, R31, R31.reuse, PT ;  /* 0x0000001f1f00720b */ /* 0x080fe40003f68000 */
[----:B------:R-:W-:Y:S01]  /*1610*/  FSETP.GEU.AND P1, PT, R27, R31, PT ;  /* 0x0000001f1b00720b */ /* 0x000fe20003f2e000 */
[----:B------:R-:W-:Y:S01]  /*1620*/  IMAD R55, R14, 0x4ec0, R25 ;  /* 0x00004ec00e377824 */ /* 0x000fe200078e0219 */
[----:B------:R-:W-:-:S03]  /*1630*/  CS2R R24, SRZ ;  /* 0x0000000000187805 */ /* 0x000fc6000001ff00 */
[----:B------:R-:W-:-:S06]  /*1640*/  IMAD.WIDE R54, R55, 0x4, R32 ;  /* 0x0000000437367825 */ /* 0x000fcc00078e0220 */
[----:B------:R-:W-:Y:S02]  /*1650*/  @!P3 SEL R31, R31, R27, !P1 ;  /* 0x0000001b1f1fb207 */ /* 0x000fe40004800000 */
[----:B------:R-:W-:-:S06]  /*1660*/  CS2R R26, SRZ ;  /* 0x00000000001a7805 */ /* 0x000fcc000001ff00 */
[----:B------:R-:W2:Y:S01]  /*1670*/  @P0 LDG.E.EL.128 R24, desc[UR6][R54.64] ;  /* 0x0000000636180981 */ /* 0x000ea2000c2e1d00 */
[----:B------:R-:W-:Y:S01]  /*1680*/  P2R R80, PR, RZ, 0x2 ;  /* 0x00000002ff507803 */ /* 0x000fe20000000000 */
[----:B------:R-:W-:-:S04]  /*1690*/  IMAD.IADD R51, R51, 0x1, R38 ;  /* 0x0000000133337824 */ /* 0x000fc800078e0226 */
[----:B------:R-:W-:-:S04]  /*16a0*/  IMAD R51, R14, 0x4ec0, R51 ;  /* 0x00004ec00e337824 */ /* 0x000fc800078e0233 */
[----:B------:R-:W-:Y:S01]  /*16b0*/  IMAD.WIDE R32, R51, 0x4, R32 ;  /* 0x0000000433207825 */ /* 0x000fe200078e0220 */
        /* <DEDUP_REMOVED lines=11> */
[-C--:B------:R-:W-:Y:S02]  /*1770*/  FSETP.NAN.AND P3, PT, R27, R27.reuse, PT ;  /* 0x0000001b1b00720b */ /* 0x080fe40003f68000 */
[----:B------:R-:W-:Y:S02]  /*1780*/  P2R R21, PR, RZ, 0x2 ;  /* 0x00000002ff157803 */ /* 0x000fe40000000000 */
[----:B------:R-:W-:-:S04]  /*1790*/  FSETP.GEU.AND P1, PT, R23, R27, PT ;  /* 0x0000001b1700720b */ /* 0x000fc80003f2e000 */
[----:B------:R-:W-:-:S05]  /*17a0*/  P2R R22, PR, RZ, 0x2 ;  /* 0x00000002ff167803 */ /* 0x000fca0000000000 */
[----:B------:R-:W-:Y:S02]  /*17b0*/  @!P3 SEL R27, R27, R23, !P1 ;  /* 0x000000171b1bb207 */ /* 0x000fe40004800000 */
[----:B------:R-:W-:-:S04]  /*17c0*/  ISETP.NE.AND P1, PT, R65, RZ, PT ;  /* 0x000000ff4100720c */ /* 0x000fc80003f25270 */
[----:B------:R-:W-:Y:S02]  /*17d0*/  P2R R23, PR, RZ, 0x2 ;  /* 0x00000002ff177803 */ /* 0x000fe40000000000 */
        /* <DEDUP_REMOVED lines=28> */
[----:B------:R-:W-:Y:S02]  /*19a0*/  ISETP.NE.AND P1, PT, R15, RZ, PT ;  /* 0x000000ff0f00720c */ /* 0x000fe40003f25270 */
[----:B------:R-:W-:Y:S02]  /*19b0*/  CS2R R14, SRZ ;  /* 0x00000000000e7805 */ /* 0x000fe4000001ff00 */
[----:B------:R-:W-:Y:S02]  /*19c0*/  P2R R81, PR, RZ, 0x2 ;  /* 0x00000002ff517803 */ /* 0x000fe40000000000 */
[----:B------:R-:W-:Y:S02]  /*19d0*/  ISETP.NE.AND P1, PT, R13, RZ, PT ;  /* 0x000000ff0d00720c */ /* 0x000fe40003f25270 */
[----:B------:R-:W-:-:S06]  /*19e0*/  CS2R R12, SRZ ;  /* 0x00000000000c7805 */ /* 0x000fcc000001ff00 */
[----:B------:R1:W2:Y:S01]  /*19f0*/  @P0 LDG.E.EL.128 R12, desc[UR6][R32.64] ;  /* 0x00000006200c0981 */ /* 0x0002a2000c2e1d00 */
[----:B------:R-:W-:Y:S02]  /*1a00*/  P2R R79, PR, RZ, 0x10 ;  /* 0x00000010ff4f7803 */ /* 0x000fe40000000000 */
[----:B------:R-:W-:Y:S02]  /*1a10*/  P2R R65, PR, RZ, 0x2 ;  /* 0x00000002ff417803 */ /* 0x000fe40000000000 */
[----:B-1----:R-:W-:Y:S02]  /*1a20*/  P2R R32, PR, RZ, 0x1 ;  /* 0x00000001ff207803 */ /* 0x002fe40000000000 */
[----:B------:R-:W-:Y:S02]  /*1a30*/  ISETP.NE.AND P0, PT, R57, RZ, PT ;  /* 0x000000ff3900720c */ /* 0x000fe40003f05270 */
[----:B------:R-:W-:Y:S02]  /*1a40*/  P2R R64, PR, RZ, 0x4 ;  /* 0x00000004ff407803 */ /* 0x000fe40000000000 */
[----:B------:R-:W-:-:S02]  /*1a50*/  ISETP.NE.AND P2, PT, R67, RZ, PT ;  /* 0x000000ff4300720c */ /* 0x000fc40003f45270 */
[-C--:B--2---:R-:W-:Y:S02]  /*1a60*/  FSETP.NAN.AND P4, PT, R12, R12.reuse, PT ;  /* 0x0000000c0c00720b */ /* 0x084fe40003f88000 */
[----:B------:R-:W-:Y:S02]  /*1a70*/  FSETP.NAN.AND P5, PT, R13, R13, PT ;  /* 0x0000000d0d00720b */ /* 0x000fe40003fa8000 */
[----:B------:R-:W-:Y:S02]  /*1a80*/  FSETP.GEU.AND P3, PT, R28, R12, PT ;  /* 0x0000000c1c00720b */ /* 0x000fe40003f6e000 */
[----:B------:R-:W-:Y:S02]  /*1a90*/  FSETP.NAN.AND P6, PT, R14, R14, PT ;  /* 0x0000000e0e00720b */ /* 0x000fe40003fc8000 */
[----:B------:R-:W-:-:S05]  /*1aa0*/  FSETP.NAN.AND P1, PT, R15, R15, PT ;  /* 0x0000000f0f00720b */ /* 0x000fca0003f28000 */
[----:B------:R-:W-:Y:S02]  /*1ab0*/  @!P4 SEL R12, R12, R28, !P3 ;  /* 0x0000001c0c0cc207 */ /* 0x000fe40005800000 */
[----:B------:R-:W-:-:S04]  /*1ac0*/  FSETP.GEU.AND P4, PT, R29, R13, PT ;  /* 0x0000000d1d00720b */ /* 0x000fc80003f8e000 */
[----:B------:R-:W-:Y:S02]  /*1ad0*/  @!P5 SEL R13, R13, R29, !P4 ;  /* 0x0000001d0d0dd207 */ /* 0x000fe40006000000 */
[----:B------:R-:W-:-:S04]  /*1ae0*/  FSETP.GEU.AND P5, PT, R30, R14, PT ;  /* 0x0000000e1e00720b */ /* 0x000fc80003fae000 */
[----:B------:R-:W-:Y:S02]  /*1af0*/  @!P6 SEL R14, R14, R30, !P5 ;  /* 0x0000001e0e0ee207 */ /* 0x000fe40006800000 */
[----:B------:R-:W-:-:S04]  /*1b00*/  FSETP.GEU.AND P6, PT, R31, R15, PT ;  /* 0x0000000f1f00720b */ /* 0x000fc80003fce000 */
[----:B------:R-:W-:Y:S02]  /*1b10*/  @!P1 SEL R15, R15, R31, !P6 ;  /* 0x0000001f0f0f9207 */ /* 0x000fe40007000000 */
[----:B------:R-:W-:Y:S02]  /*1b20*/  ISETP.NE.AND P1, PT, R65, RZ, PT ;  /* 0x000000ff4100720c */ /* 0x000fe40003f25270 */
[----:B------:R-:W-:Y:S02]  /*1b30*/  P2R R28, PR, RZ, 0x8 ;  /* 0x00000008ff1c7803 */ /* 0x000fe40000000000 */
[----:B------:R-:W-:Y:S02]  /*1b40*/  ISETP.NE.AND P3, PT, R2, RZ, PT ;  /* 0x000000ff0200720c */ /* 0x000fe40003f65270 */
[----:B------:R-:W-:Y:S02]  /*1b50*/  SEL R2, RZ, 0x1, !P1 ;  /* 0x00000001ff027807 */ /* 0x000fe40004800000 */
[----:B------:R-:W-:-:S02]  /*1b60*/  ISETP.NE.AND P1, PT, R81, RZ, PT ;  /* 0x000000ff5100720c */ /* 0x000fc40003f25270 */
[----:B------:R-:W-:Y:S02]  /*1b70*/  P2R R30, PR, RZ, 0x20 ;  /* 0x00000020ff1e7803 */ /* 0x000fe40000000000 */
[----:B------:R-:W-:Y:S02]  /*1b80*/  ISETP.NE.AND P5, PT, R8, RZ, PT ;  /* 0x000000ff0800720c */ /* 0x000fe40003fa5270 */
[----:B------:R-:W-:Y:S02]  /*1b90*/  SEL R8, RZ, 0x1, !P1 ;  /* 0x00000001ff087807 */ /* 0x000fe40004800000 */
[----:B------:R-:W-:-:S04]  /*1ba0*/  ISETP.NE.AND P1, PT, R11, RZ, PT ;  /* 0x000000ff0b00720c */ /* 0x000fc80003f25270 */
        /* <DEDUP_REMOVED lines=11> */
[----:B------:R-:W-:Y:S02]  /*1c60*/  ISETP.NE.AND P1, PT, R61, RZ, PT ;  /* 0x000000ff3d00720c */ /* 0x000fe40003f25270 */
[----:B------:R-:W-:Y:S02]  /*1c70*/  P2R R29, PR, RZ, 0x10 ;  /* 0x00000010ff1d7803 */ /* 0x000fe40000000000 */
[----:B------:R-:W-:Y:S02]  /*1c80*/  ISETP.NE.AND P4, PT, R5, RZ, PT ;  /* 0x000000ff0500720c */ /* 0x000fe40003f85270 */
[----:B------:R-:W-:Y:S02]  /*1c90*/  SEL R5, R2, 0x2, P1 ;  /* 0x0000000202057807 */ /* 0x000fe40000800000 */
[----:B------:R-:W-:-:S02]  /*1ca0*/  ISETP.NE.AND P1, PT, R19, RZ, PT ;  /* 0x000000ff1300720c */ /* 0x000fc40003f25270 */
[----:B------:R-:W-:Y:S02]  /*1cb0*/  P2R R31, PR, RZ, 0x40 ;  /* 0x00000040ff1f7803 */ /* 0x000fe40000000000 */
[----:B------:R-:W-:Y:S02]  /*1cc0*/  ISETP.NE.AND P6, PT, R9, RZ, PT ;  /* 0x000000ff0900720c */ /* 0x000fe40003fc5270 */
[----:B------:R-:W-:Y:S02]  /*1cd0*/  SEL R9, R8, 0x2, P1 ;  /* 0x0000000208097807 */ /* 0x000fe40000800000 */
[----:B------:R-:W-:-:S04]  /*1ce0*/  ISETP.NE.AND P1, PT, R17, RZ, PT ;  /* 0x000000ff1100720c */ /* 0x000fc80003f25270 */
        /* <DEDUP_REMOVED lines=9> */
[----:B------:R-:W-:Y:S02]  /*1d80*/  ISETP.NE.AND P1, PT, R55, RZ, PT ;  /* 0x000000ff3700720c */ /* 0x000fe40003f25270 */
[----:B------:R-:W-:Y:S02]  /*1d90*/  SEL R16, R5, 0x3, P3 ;  /* 0x0000000305107807 */ /* 0x000fe40001800000 */
[----:B------:R-:W-:Y:S02]  /*1da0*/  SEL R50, R50, 0x2, P1 ;  /* 0x0000000232327807 */ /* 0x000fe40000800000 */
[----:B------:R-:W-:Y:S02]  /*1db0*/  ISETP.NE.AND P3, PT, R34, RZ, PT ;  /* 0x000000ff2200720c */ /* 0x000fe40003f65270 */
[----:B------:R-:W-:-:S02]  /*1dc0*/  SEL R8, R8, 0x3, P6 ;  /* 0x0000000308087807 */ /* 0x000fc40003000000 */
[----:B------:R-:W-:Y:S02]  /*1dd0*/  ISETP.NE.AND P6, PT, R77, RZ, PT ;  /* 0x000000ff4d00720c */ /* 0x000fe40003fc5270 */
[----:B------:R-:W-:Y:S02]  /*1de0*/  SEL R5, R50, 0x3, P0 ;  /* 0x0000000332057807 */ /* 0x000fe40000000000 */
[----:B------:R-:W-:Y:S02]  /*1df0*/  P2R R50, PR, RZ, 0x8 ;  /* 0x00000008ff327803 */ /* 0x000fe40000000000 */
[----:B------:R-:W-:Y:S02]  /*1e00*/  ISETP.NE.AND P3, PT, R10, RZ, PT ;  /* 0x000000ff0a00720c */ /* 0x000fe40003f65270 */
        /* <DEDUP_REMOVED lines=41> */
[----:B------:R-:W-:Y:S02]  /*20a0*/  P2R R34, PR, RZ, 0x8 ;  /* 0x00000008ff227803 */ /* 0x000fe40000000000 */
[----:B------:R-:W-:-:S02]  /*20b0*/  ISETP.NE.AND P6, PT, R36, RZ, PT ;  /* 0x000000ff2400720c */ /* 0x000fc40003fc5270 */
[----:B------:R-:W-:Y:S02]  /*20c0*/  ISETP.NE.AND P3, PT, R62, RZ, PT ;  /* 0x000000ff3e00720c */ /* 0x000fe40003f65270 */
[----:B------:R-:W-:Y:S02]  /*20d0*/  SEL R8, R8, 0x4, P6 ;  /* 0x0000000408087807 */ /* 0x000fe40003000000 */
[----:B------:R-:W-:Y:S02]  /*20e0*/  SEL R2, R2, 0x3, P3 ;  /* 0x0000000302027807 */ /* 0x000fe40001800000 */
[----:B------:R-:W-:Y:S02]  /*20f0*/  ISETP.NE.AND P6, PT, R35, RZ, PT ;  /* 0x000000ff2300720c */ /* 0x000fe40003fc5270 */
[----:B------:R-:W-:Y:S02]  /*2100*/  SEL R38, R38, 0x3, P2 ;  /* 0x0000000326267807 */ /* 0x000fe40001000000 */
[----:B------:R-:W-:-:S02]  /*2110*/  SEL R2, R2, 0x4, P6 ;  /* 0x0000000402027807 */ /* 0x000fc40003000000 */
[----:B------:R-:W-:Y:S02]  /*2120*/  ISETP.NE.AND P6, PT, R37, RZ, PT ;  /* 0x000000ff2500720c */ /* 0x000fe40003fc5270 */
[----:B------:R-:W-:Y:S02]  /*2130*/  SEL R51, R51, 0x3, P1 ;  /* 0x0000000333337807 */ /* 0x000fe40000800000 */
[----:B------:R-:W-:Y:S02]  /*2140*/  SEL R38, R38, 0x4, P6 ;  /* 0x0000000426267807 */ /* 0x000fe40003000000 */
[----:B------:R-:W-:-:S04]  /*2150*/  ISETP.NE.AND P6, PT, R39, RZ, PT ;  /* 0x000000ff2700720c */ /* 0x000fc80003fc5270 */
[----:B------:R-:W-:Y:S02]  /*2160*/  SEL R51, R51, 0x4, P6 ;  /* 0x0000000433337807 */ /* 0x000fe40003000000 */
[----:B------:R-:W-:Y:S02]  /*2170*/  ISETP.NE.AND P6, PT, R40, RZ, PT ;  /* 0x000000ff2800720c */ /* 0x000fe40003fc5270 */
[----:B------:R-:W-:Y:S02]  /*2180*/  SEL R11, R11, 0x3, P5 ;  /* 0x000000030b0b7807 */ /* 0x000fe40002800000 */
[----:B------:R-:W-:Y:S02]  /*2190*/  SEL R5, R5, 0x4, P6 ;  /* 0x0000000405057807 */ /* 0x000fe40003000000 */
[----:B------:R-:W-:Y:S02]  /*21a0*/  ISETP.NE.AND P6, PT, R41, RZ, PT ;  /* 0x000000ff2900720c */ /* 0x000fe40003fc5270 */
[----:B------:R-:W-:-:S02]  /*21b0*/  ISETP.NE.AND P3, PT, R34, RZ, PT ;  /* 0x000000ff2200720c */ /* 0x000fc40003f65270 */
[----:B------:R-:W-:Y:S02]  /*21c0*/  SEL R8, R8, 0x5, P6 ;  /* 0x0000000508087807 */ /* 0x000fe40003000000 */
[----:B------:R-:W-:Y:S02]  /*21d0*/  SEL R16, R16, 0x4, P3 ;  /* 0x0000000410107807 */ /* 0x000fe40001800000 */
[----:B------:R-:W-:Y:S02]  /*21e0*/  SEL R11, R11, 0x4, P0 ;  /* 0x000000040b0b7807 */ /* 0x000fe40000000000 */
[----:B------:R-:W-:Y:S02]  /*21f0*/  ISETP.NE.AND P6, PT, R42, RZ, PT ;  /* 0x000000ff2a00720c */ /* 0x000fe40003fc5270 */
[----:B------:R-:W-:Y:S02]  /*2200*/  SEL R9, R9, 0x3, P4 ;  /* 0x0000000309097807 */ /* 0x000fe40002000000 */
[----:B------:R-:W-:-:S02]  /*2210*/  ISETP.NE.AND P3, PT, R50, RZ, PT ;  /* 0x000000ff3200720c */ /* 0x000fc40003f65270 */
[----:B------:R-:W-:Y:S02]  /*2220*/  SEL R11, R11, 0x5, P6 ;  /* 0x000000050b0b7807 */ /* 0x000fe40003000000 */
        /* <DEDUP_REMOVED lines=21> */
[----:B------:R-:W-:Y:S01]  /*2380*/  ISETP.NE.AND P6, PT, R19, RZ, PT ;  /* 0x000000ff1300720c */ /* 0x000fe20003fc5270 */
[----:B------:R-:W1:Y:S03]  /*2390*/  S2UR UR5, SR_CgaCtaId ;  /* 0x00000000000579c3 */ /* 0x000e660000008800 */
[----:B------:R-:W-:Y:S02]  /*23a0*/  SEL R2, R2, 0x6, P6 ;  /* 0x0000000602027807 */ /* 0x000fe40003000000 */
[----:B------:R-:W-:-:S04]  /*23b0*/  ISETP.NE.AND P6, PT, R18, RZ, PT ;  /* 0x000000ff1200720c */ /* 0x000fc80003fc5270 */
[----:B------:R-:W-:Y:S02]  /*23c0*/  SEL R38, R38, 0x6, P6 ;  /* 0x0000000626267807 */ /* 0x000fe40003000000 */
[----:B------:R-:W-:Y:S02]  /*23d0*/  ISETP.NE.AND P6, PT, R17, RZ, PT ;  /* 0x000000ff1100720c */ /* 0x000fe40003fc5270 */
[----:B------:R-:W-:Y:S02]  /*23e0*/  ISETP.NE.AND P2, PT, R49, RZ, PT ;  /* 0x000000ff3100720c */ /* 0x000fe40003f45270 */
[----:B------:R-:W-:Y:S02]  /*23f0*/  SEL R51, R51, 0x6, P6 ;  /* 0x0000000633337807 */ /* 0x000fe40003000000 */
[----:B------:R-:W-:Y:S02]  /*2400*/  ISETP.NE.AND P6, PT, R10, RZ, PT ;  /* 0x000000ff0a00720c */ /* 0x000fe40003fc5270 */
[----:B------:R-:W-:-:S02]  /*2410*/  SEL R16, R16, 0x7, P2 ;  /* 0x0000000710107807 */ /* 0x000fc40001000000 */
[----:B------:R-:W-:Y:S01]  /*2420*/  LOP3.LUT R10, R6, 0x7f, R7, 0xf8, !PT ;  /* 0x0000007f060a7812 */ /* 0x000fe200078ef807 */
[----:B------:R-:W-:Y:S01]  /*2430*/  IMAD.SHL.U32 R6, R7, 0x8, RZ ;  /* 0x0000000807067824 */ /* 0x000fe200078e00ff */
[----:B------:R-:W-:Y:S02]  /*2440*/  SEL R5, R5, 0x6, P6 ;  /* 0x0000000605057807 */ /* 0x000fe40003000000 */
[----:B------:R-:W-:Y:S02]  /*2450*/  ISETP.NE.AND P2, PT, R64, RZ, PT ;  /* 0x000000ff4000720c */ /* 0x000fe40003f45270 */
[----:B------:R-:W-:Y:S02]  /*2460*/  ISETP.NE.AND P1, PT, R48, RZ, PT ;  /* 0x000000ff3000720c */ /* 0x000fe40003f25270 */
[----:B------:R-:W-:Y:S01]  /*2470*/  SEL R19, R5, 0x7, P2 ;  /* 0x0000000705137807 */ /* 0x000fe20001000000 */
[----:B------:R-:W-:Y:S01]  /*2480*/  UMOV UR4, 0x400 ;  /* 0x0000040000047882 */ /* 0x000fe20000000000 */
[----:B------:R-:W-:Y:S01]  /*2490*/  SHF.R.U32.HI R5, RZ, 0x9, R6 ;  /* 0x00000009ff057819 */ /* 0x000fe20000011606 */
[----:B-1----:R-:W-:Y:S01]  /*24a0*/  UPRMT UR4, UR5, 0x654, UR4 ;  /* 0x0000065405047896 */ /* 0x002fe20008000004 */
[----:B------:R-:W-:-:S02]  /*24b0*/  ISETP.NE.AND P0, PT, R80, RZ, PT ;  /* 0x000000ff5000720c */ /* 0x000fc40003f05270 */
[----:B------:R-:W-:Y:S02]  /*24c0*/  SEL R9, R9, 0x7, P1 ;  /* 0x0000000709097807 */ /* 0x000fe40000800000 */
[----:B------:R-:W-:Y:S02]  /*24d0*/  ISETP.NE.AND P4, PT, R47, RZ, PT ;  /* 0x000000ff2f00720c */ /* 0x000fe40003f85270 */
[----:B------:R-:W-:Y:S02]  /*24e0*/  ISETP.NE.AND P1, PT, R78, RZ, PT ;  /* 0x000000ff4e00720c */ /* 0x000fe40003f25270 */
[----:B------:R-:W-:Y:S02]  /*24f0*/  SGXT.U32 R5, R5, 0x1 ;  /* 0x000000010505781a */ /* 0x000fe40000000000 */
[----:B------:R-:W-:Y:S02]  /*2500*/  ISETP.NE.AND P5, PT, R46, RZ, PT ;  /* 0x000000ff2e00720c */ /* 0x000fe40003fa5270 */
[----:B------:R-:W-:-:S02]  /*2510*/  ISETP.NE.AND P2, PT, R20, RZ, PT ;  /* 0x000000ff1400720c */ /* 0x000fc40003f45270 */
[----:B------:R-:W-:Y:S02]  /*2520*/  SEL R20, R2, 0x7, P0 ;  /* 0x0000000702147807 */ /* 0x000fe40000000000 */
[----:B------:R-:W-:Y:S02]  /*2530*/  LOP3.LUT R2, R6, 0x3f8, RZ, 0xc0, !PT ;  /* 0x000003f806027812 */ /* 0x000fe400078ec0ff */
[----:B------:R-:W-:Y:S02]  /*2540*/  SEL R11, R11, 0x7, P4 ;  /* 0x000000070b0b7807 */ /* 0x000fe40002000000 */
[----:B------:R-:W-:Y:S02]  /*2550*/  SEL R51, R51, 0x7, P1 ;  /* 0x0000000733337807 */ /* 0x000fe40000800000 */
[----:B------:R-:W-:Y:S02]  /*2560*/  LOP3.LUT R6, R5, 0x3f8, R6, 0xf8, !PT ;  /* 0x000003f805067812 */ /* 0x000fe400078ef806 */
[----:B------:R-:W-:-:S02]  /*2570*/  SEL R8, R8, 0x7, P5 ;  /* 0x0000000708087807 */ /* 0x000fc40002800000 */
[----:B------:R-:W-:Y:S02]  /*2580*/  ISETP.NE.AND P1, PT, R54, RZ, PT ;  /* 0x000000ff3600720c */ /* 0x000fe40003f25270 */
[----:B------:R-:W-:Y:S02]  /*2590*/  LEA R5, R5, UR4, 0x2 ;  /* 0x0000000405057c11 */ /* 0x000fe4000f8e10ff */
[----:B------:R-:W-:Y:S02]  /*25a0*/  SEL R17, R11, 0x8, P2 ;  /* 0x000000080b117807 */ /* 0x000fe40001000000 */
[----:B------:R-:W-:Y:S01]  /*25b0*/  SEL R18, R8, 0x8, P1 ;  /* 0x0000000808127807 */ /* 0x000fe20000800000 */
[----:B------:R-:W-:Y:S01]  /*25c0*/  IMAD R8, R2, 0x4, R5 ;  /* 0x0000000402087824 */ /* 0x000fe200078e0205 */
[----:B------:R-:W-:-:S05]  /*25d0*/  LEA R11, R6, UR4, 0x2 ;  /* 0x00000004060b7c11 */ /* 0x000fca000f8e10ff */
[----:B------:R1:W-:Y:S04]  /*25e0*/  STS [R11], R24 ;  /* 0x000000180b007388 */ /* 0x0003e80000000800 */
[----:B------:R-:W-:Y:S04]  /*25f0*/  STS [R8+0x4], R25 ;  /* 0x0000041908007388 */ /* 0x000fe80000000800 */
[----:B------:R-:W-:Y:S04]  /*2600*/  STS [R11+0x8], R26 ;  /* 0x0000081a0b007388 */ /* 0x000fe80000000800 */
[----:B------:R-:W-:Y:S04]  /*2610*/  STS [R8+0xc], R27 ;  /* 0x00000c1b08007388 */ /* 0x000fe80000000800 */
[----:B------:R-:W-:Y:S04]  /*2620*/  STS [R11+0x10], R12 ;  /* 0x0000100c0b007388 */ /* 0x000fe80000000800 */
[----:B------:R2:W-:Y:S04]  /*2630*/  STS [R8+0x14], R13 ;  /* 0x0000140d08007388 */ /* 0x0005e80000000800 */
[----:B------:R3:W-:Y:S04]  /*2640*/  STS [R11+0x18], R14 ;  /* 0x0000180e0b007388 */ /* 0x0007e80000000800 */
[----:B------:R4:W-:Y:S01]  /*2650*/  STS [R8+0x1c], R15 ;  /* 0x00001c0f08007388 */ /* 0x0009e20000000800 */
[----:B------:R-:W-:-:S02]  /*2660*/  ISETP.NE.AND P2, PT, R22, RZ, PT ;  /* 0x000000ff1600720c */ /* 0x000fc40003f45270 */
[----:B------:R-:W-:Y:S01]  /*2670*/  LOP3.LUT R22, R7, 0x7f, RZ, 0xc0, !PT ;  /* 0x0000007f07167812 */ /* 0x000fe200078ec0ff */
[----:B------:R-:W-:Y:S01]  /*2680*/  IMAD.HI R2, R0, 0x71625345, RZ ;  /* 0x7162534500027827 */ /* 0x000fe200078e02ff */
[----:B------:R-:W4:Y:S02]  /*2690*/  LDC.64 R6, c[0x0][0x218] ;  /* 0x00008600ff067b82 */ /* 0x000f240000000a00 */
[----:B------:R-:W-:-:S06]  /*26a0*/  LEA R22, R22, UR4, 0x2 ;  /* 0x0000000416167c11 */ /* 0x000fcc000f8e10ff */
[----:B------:R-:W-:Y:S01]  /*26b0*/  BAR.SYNC.DEFER_BLOCKING 0x0 ;  /* 0x0000000000007b1d */ /* 0x000fe20000010000 */
[----:B------:R-:W-:Y:S02]  /*26c0*/  SHF.R.U32.HI R5, RZ, 0x1f, R2 ;  /* 0x0000001fff057819 */ /* 0x000fe40000011602 */
[----:B------:R-:W-:Y:S02]  /*26d0*/  ISETP.NE.AND P1, PT, R21, RZ, PT ;  /* 0x000000ff1500720c */ /* 0x000fe40003f25270 */
[----:B------:R-:W-:Y:S02]  /*26e0*/  LEA.HI.SX32 R5, R2, R5, 0x19 ;  /* 0x0000000502057211 */ /* 0x000fe400078fcaff */
[----:B------:R-:W-:Y:S02]  /*26f0*/  ISETP.NE.AND P3, PT, R79, RZ, PT ;  /* 0x000000ff4f00720c */ /* 0x000fe40003f65270 */
[----:B------:R-:W-:Y:S02]  /*2700*/  ISETP.NE.AND P4, PT, R29, RZ, PT ;  /* 0x000000ff1d00720c */ /* 0x000fe40003f85270 */
[----:B------:R-:W-:Y:S01]  /*2710*/  ISETP.NE.AND P6, PT, R31, RZ, PT ;  /* 0x000000ff1f00720c */ /* 0x000fe20003fc5270 */
[----:B-1----:R-:W-:Y:S01]  /*2720*/  IMAD R24, R4, 0x120, R3 ;  /* 0x0000012004187824 */ /* 0x002fe200078e0203 */
[----:B------:R-:W-:Y:S01]  /*2730*/  SEL R16, R16, 0x8, P2 ;  /* 0x0000000810107807 */ /* 0x000fe20001000000 */
[----:B------:R-:W-:Y:S01]  /*2740*/  ULDC.64 UR4, c[0x0][0x220] ;  /* 0x0000880000047ab9 */ /* 0x000fe20000000a00 */
[----:B------:R-:W1:Y:S04]  /*2750*/  LDS R23, [R22] ;  /* 0x0000000016177984 */ /* 0x000e680000000800 */
[----:B------:R-:W5:Y:S01]  /*2760*/  LDS R25, [R22+0x200] ;  /* 0x0002000016197984 */ /* 0x000f620000000800 */
[----:B--2---:R-:W-:Y:S01]  /*2770*/  SEL R13, R9, 0x8, P1 ;  /* 0x00000008090d7807 */ /* 0x004fe20000800000 */
[C---:B------:R-:W-:Y:S01]  /*2780*/  IMAD R2, R5.reuse, -0x121, R0 ;  /* 0xfffffedf05027824 */ /* 0x040fe200078e0200 */
[----:B------:R-:W-:Y:S01]  /*2790*/  ISETP.GE.AND P1, PT, R10, 0x120, PT ;  /* 0x000001200a00780c */ /* 0x000fe20003f26270 */
[----:B------:R-:W2:Y:S02]  /*27a0*/  LDS R27, [R22+0x400] ;  /* 0x00040000161b7984 */ /* 0x000ea40000000800 */
[----:B------:R-:W-:Y:S01]  /*27b0*/  IMAD R21, R5, 0x36300, R2 ;  /* 0x0003630005157824 */ /* 0x000fe200078e0202 */
[----:B------:R-:W-:Y:S01]  /*27c0*/  ISETP.LT.AND P2, PT, R0, 0x484, !P1 ;  /* 0x000004840000780c */ /* 0x000fe20004f41270 */
[----:B------:R-:W2:Y:S01]  /*27d0*/  LDS R29, [R22+0x600] ;  /* 0x00060000161d7984 */ /* 0x000ea20000000800 */
[----:B------:R-:W-:Y:S01]  /*27e0*/  SEL R38, R38, 0x7, P3 ;  /* 0x0000000726267807 */ /* 0x000fe20001800000 */
[----:B------:R-:W-:Y:S01]  /*27f0*/  IMAD R9, R10, 0x121, R21 ;  /* 0x000001210a097824 */ /* 0x000fe200078e0215 */
[----:B------:R-:W-:Y:S01]  /*2800*/  ISETP.NE.AND P3, PT, R28, RZ, PT ;  /* 0x000000ff1c00720c */ /* 0x000fe20003f65270 */
[----:B------:R-:W2:Y:S01]  /*2810*/  LDS R31, [R22+0x804] ;  /* 0x00080400161f7984 */ /* 0x000ea20000000800 */
[----:B---3--:R-:W-:Y:S01]  /*2820*/  LOP3.LUT R11, R10, 0x80, RZ, 0xfc, !PT ;  /* 0x000000800a0b7812 */ /* 0x008fe200078efcff */
[----:B------:R-:W-:Y:S01]  /*2830*/  VIADD R5, R0, 0x1 ;  /* 0x0000000100057836 */ /* 0x000fe20000000000 */
[----:B------:R-:W-:Y:S01]  /*2840*/  SEL R14, R19, 0x8, P3 ;  /* 0x00000008130e7807 */ /* 0x000fe20001800000 */
[----:B----4-:R-:W-:Y:S01]  /*2850*/  IMAD.WIDE R8, R9, 0x4, R6 ;  /* 0x0000000409087825 */ /* 0x010fe200078e0206 */
[----:B------:R-:W-:Y:S01]  /*2860*/  ISETP.GE.AND P3, PT, R11, 0x120, PT ;  /* 0x000001200b00780c */ /* 0x000fe20003f66270 */
[----:B------:R-:W3:Y:S02]  /*2870*/  LDS R33, [R22+0xa04] ;  /* 0x000a040016217984 */ /* 0x000ee40000000800 */
[----:B------:R-:W-:-:S02]  /*2880*/  IMAD.HI R2, R5, 0x71625345, RZ ;  /* 0x7162534505027827 */ /* 0x000fc400078e02ff */
[----:B------:R-:W4:Y:S04]  /*2890*/  LDS R35, [R22+0xc04] ;  /* 0x000c040016237984 */ /* 0x000f280000000800 */
[----:B------:R-:W2:Y:S01]  /*28a0*/  LDS R37, [R22+0xe04] ;  /* 0x000e040016257984 */ /* 0x000ea20000000800 */
[----:B------:R-:W-:Y:S01]  /*28b0*/  SHF.R.U32.HI R3, RZ, 0x1f, R2 ;  /* 0x0000001fff037819 */ /* 0x000fe20000011602 */
[----:B------:R-:W-:Y:S02]  /*28c0*/  IMAD R15, R11, 0x121, R21 ;  /* 0x000001210b0f7824 */ /* 0x000fe400078e0215 */
[----:B-1----:R1:W-:Y:S01]  /*28d0*/  @P2 STG.E desc[UR6][R8.64], R23 ;  /* 0x0000001708002986 */ /* 0x0023e2000c101906 */
[----:B------:R-:W-:Y:S02]  /*28e0*/  ISETP.LT.AND P2, PT, R0, 0x484, !P3 ;  /* 0x000004840000780c */ /* 0x000fe40005f41270 */
[----:B------:R-:W-:Y:S01]  /*28f0*/  LEA.HI.SX32 R12, R2, R3, 0x19 ;  /* 0x00000003020c7211 */ /* 0x000fe200078fcaff */
[----:B------:R-:W-:Y:S01]  /*2900*/  IMAD.WIDE R2, R15, 0x4, R6 ;  /* 0x000000040f027825 */ /* 0x000fe200078e0206 */
[----:B------:R-:W-:-:S02]  /*2910*/  LOP3.LUT R4, R10, 0x100, RZ, 0xfc, !PT ;  /* 0x000001000a047812 */ /* 0x000fc400078efcff */
[----:B------:R-:W-:Y:S02]  /*2920*/  ISETP.NE.AND P5, PT, R30, RZ, PT ;  /* 0x000000ff1e00720c */ /* 0x000fe40003fa5270 */
[----:B------:R-:W-:Y:S02]  /*2930*/  SEL R51, R51, 0x8, P4 ;  /* 0x0000000833337807 */ /* 0x000fe40002000000 */
[----:B-1----:R-:W-:-:S03]  /*2940*/  LOP3.LUT R8, R10, 0x180, RZ, 0xfc, !PT ;  /* 0x000001800a087812 */ /* 0x002fc600078efcff */
[----:B-----5:R1:W-:Y:S01]  /*2950*/  @P2 STG.E desc[UR6][R2.64], R25 ;  /* 0x0000001902002986 */ /* 0x0203e2000c101906 */
[----:B------:R-:W-:Y:S01]  /*2960*/  ISETP.GE.AND P2, PT, R4, 0x120, PT ;  /* 0x000001200400780c */ /* 0x000fe20003f46270 */
[----:B------:R-:W-:Y:S01]  /*2970*/  IMAD R9, R12, -0x121, R5 ;  /* 0xfffffedf0c097824 */ /* 0x000fe200078e0205 */
[----:B------:R-:W-:Y:S02]  /*2980*/  ISETP.GE.AND P4, PT, R8, 0x120, PT ;  /* 0x000001200800780c */ /* 0x000fe40003f86270 */
[----:B------:R-:W-:Y:S01]  /*2990*/  SEL R15, R38, 0x8, P5 ;  /* 0x00000008260f7807 */ /* 0x000fe20002800000 */
[----:B------:R-:W-:Y:S01]  /*29a0*/  IMAD R9, R12, 0x36300, R9 ;  /* 0x000363000c097824 */ /* 0x000fe200078e0209 */
[----:B------:R-:W-:Y:S02]  /*29b0*/  SEL R20, R20, 0x8, P6 ;  /* 0x0000000814147807 */ /* 0x000fe40003000000 */
[C---:B------:R-:W-:Y:S02]  /*29c0*/  ISETP.LT.AND P5, PT, R0.reuse, 0x484, !P2 ;  /* 0x000004840000780c */ /* 0x040fe400057a1270 */
[----:B------:R-:W-:-:S02]  /*29d0*/  ISETP.LT.AND P6, PT, R0, 0x484, !P4 ;  /* 0x000004840000780c */ /* 0x000fc400067c1270 */
[C---:B------:R-:W-:Y:S01]  /*29e0*/  ISETP.LT.AND P1, PT, R5.reuse, 0x484, !P1 ;  /* 0x000004840500780c */ /* 0x040fe20004f21270 */
[----:B-1----:R-:W-:Y:S01]  /*29f0*/  IMAD R3, R4, 0x121, R21 ;  /* 0x0000012104037824 */ /* 0x002fe200078e0215 */
[----:B------:R-:W-:Y:S01]  /*2a00*/  ISETP.LT.AND P3, PT, R5, 0x484, !P3 ;  /* 0x000004840500780c */ /* 0x000fe20005f61270 */
[----:B------:R-:W-:Y:S01]  /*2a10*/  IMAD R19, R11, 0x121, R9 ;  /* 0x000001210b137824 */ /* 0x000fe200078e0209 */
[C---:B------:R-:W-:Y:S02]  /*2a20*/  ISETP.LT.AND P2, PT, R5.reuse, 0x484, !P2 ;  /* 0x000004840500780c */ /* 0x040fe40005741270 */
[----:B------:R-:W-:Y:S01]  /*2a30*/  ISETP.LT.AND P4, PT, R5, 0x484, !P4 ;  /* 0x000004840500780c */ /* 0x000fe20006781270 */
[----:B------:R-:W-:Y:S02]  /*2a40*/  IMAD R5, R8, 0x121, R21 ;  /* 0x0000012108057824 */ /* 0x000fe400078e0215 */
[--C-:B------:R-:W-:Y:S01]  /*2a50*/  IMAD R11, R10, 0x121, R9.reuse ;  /* 0x000001210a0b7824 */ /* 0x100fe200078e0209 */
[----:B------:R-:W-:Y:S01]  /*2a60*/  ISETP.NE.AND P0, PT, R32, RZ, PT ;  /* 0x000000ff2000720c */ /* 0x000fe20003f05270 */
[----:B------:R-:W-:-:S02]  /*2a70*/  IMAD R21, R4, 0x121, R9 ;  /* 0x0000012104157824 */ /* 0x000fc400078e0209 */
[----:B------:R-:W-:-:S04]  /*2a80*/  IMAD.WIDE R2, R3, 0x4, R6 ;  /* 0x0000000403027825 */ /* 0x000fc800078e0206 */
[----:B------:R-:W-:Y:S02]  /*2a90*/  IMAD R23, R8, 0x121, R9 ;  /* 0x0000012108177824 */ /* 0x000fe400078e0209 */
[----:B------:R-:W-:Y:S01]  /*2aa0*/  IMAD.WIDE R4, R5, 0x4, R6 ;  /* 0x0000000405047825 */ /* 0x000fe200078e0206 */
[----:B------:R-:W-:-:S03]  /*2ab0*/  PRMT R16, R13, 0x3340, R16 ;  /* 0x000033400d107816 */ /* 0x000fc60000000010 */
[----:B------:R-:W-:Y:S01]  /*2ac0*/  IMAD.WIDE R8, R11, 0x4, R6 ;  /* 0x000000040b087825 */ /* 0x000fe200078e0206 */
[----:B--2---:R1:W-:Y:S01]  /*2ad0*/  @P5 STG.E desc[UR6][R2.64], R27 ;  /* 0x0000001b02005986 */ /* 0x0043e2000c101906 */
[----:B------:R-:W-:Y:S02]  /*2ae0*/  PRMT R51, R14, 0x3340, R51 ;  /* 0x000033400e337816 */ /* 0x000fe40000000033 */
[--C-:B------:R-:W-:Y:S01]  /*2af0*/  IMAD.WIDE R10, R19, 0x4, R6.reuse ;  /* 0x00000004130a7825 */ /* 0x100fe200078e0206 */
[----:B0-----:R1:W-:Y:S03]  /*2b00*/  @P6 STG.E desc[UR6][R4.64], R29 ;  /* 0x0000001d04006986 */ /* 0x0013e6000c101906 */
[----:B------:R-:W-:Y:S01]  /*2b10*/  IMAD.WIDE R12, R21, 0x4, R6 ;  /* 0x00000004150c7825 */ /* 0x000fe200078e0206 */
[----:B------:R1:W-:Y:S01]  /*2b20*/  @P1 STG.E desc[UR6][R8.64], R31 ;  /* 0x0000001f08001986 */ /* 0x0003e2000c101906 */
[----:B------:R-:W-:-:S02]  /*2b30*/  IADD3 R14, P1, R24, UR4, RZ ;  /* 0x00000004180e7c10 */ /* 0x000fc4000ff3e0ff */
[----:B------:R-:W-:Y:S01]  /*2b40*/  IMAD.WIDE R6, R23, 0x4, R6 ;  /* 0x0000000417067825 */ /* 0x000fe200078e0206 */
[----:B------:R-:W-:Y:S01]  /*2b50*/  PRMT R17, R18, 0x3340, R17 ;  /* 0x0000334012117816 */ /* 0x000fe20000000011 */
[----:B---3--:R1:W-:Y:S01]  /*2b60*/  @P3 STG.E desc[UR6][R10.64], R33 ;  /* 0x000000210a003986 */ /* 0x0083e2000c101906 */
[----:B------:R-:W-:Y:S02]  /*2b70*/  PRMT R20, R15, 0x3340, R20 ;  /* 0x000033400f147816 */ /* 0x000fe40000000014 */
[----:B------:R-:W-:Y:S01]  /*2b80*/  LEA.HI.X.SX32 R15, R24, UR5, 0x1, P1 ;  /* 0x00000005180f7c11 */ /* 0x000fe200088f0eff */
[----:B----4-:R1:W-:Y:S01]  /*2b90*/  @P2 STG.E desc[UR6][R12.64], R35 ;  /* 0x000000230c002986 */ /* 0x0103e2000c101906 */
[----:B------:R-:W-:-:S03]  /*2ba0*/  PRMT R16, R17, 0x5410, R16 ;  /* 0x0000541011107816 */ /* 0x000fc60000000010 */
[----:B------:R1:W-:Y:S01]  /*2bb0*/  @P4 STG.E desc[UR6][R6.64], R37 ;  /* 0x0000002506004986 */ /* 0x0003e2000c101906 */
[----:B------:R-:W-:Y:S01]  /*2bc0*/  PRMT R17, R51, 0x5410, R20 ;  /* 0x0000541033117816 */ /* 0x000fe20000000014 */
[----:B------:R-:W-:Y:S06]  /*2bd0*/  @!P0 EXIT ;  /* 0x000000000000894d */ /* 0x000fec0003800000 */
[----:B------:R-:W-:Y:S01]  /*2be0*/  STG.E.64 desc[UR6][R14.64], R16 ;  /* 0x000000100e007986 */ /* 0x000fe2000c101b06 */
[----:B------:R-:W-:Y:S05]  /*2bf0*/  EXIT ;  /* 0x000000000000794d */ /* 0x000fea0003800000 */
.L_x_0:
[----:B------:R-:W-:-:S00]  /*2c00*/  BRA `(.L_x_0) ;  /* 0xfffffffc00fc7947 */ /* 0x000fc0000383ffff */
[----:B------:R-:W-:-:S00]  /*2c10*/  NOP ;  /* 0x0000000000007918 */ /* 0x000fc00000000000 */
        /* <DEDUP_REMOVED lines=14> */
.L_x_1:


//--------------------- .nv.shared.triton_poi_fused_max_pool2d_with_indices_33 --------------------------
	.section	.nv.shared.triton_poi_fused_max_pool2d_with_indices_33,"aw",@nobits
	.sectionflags	@""
	.align	16
	.zero		1024


//--------------------- .nv.constant0.triton_poi_fused_max_pool2d_with_indices_33 --------------------------
	.section	.nv.constant0.triton_poi_fused_max_pool2d_with_indices_33,"a",@progbits
	.sectionflags	@""
	.align	4
.nv.constant0.triton_poi_fused_max_pool2d_with_indices_33:
	.zero		560
